	.headerflags	@"EF_CUDA_TEXMODE_UNIFIED EF_CUDA_64BIT_ADDRESS EF_CUDA_ACCELERATORS EF_CUDA_SM90 EF_CUDA_VIRTUAL_SM(EF_CUDA_SM90)"
	.elftype	@"ET_EXEC"


//--------------------- .nv.info                  --------------------------
	.section	.nv.info,"",@"SHT_CUDA_INFO"
	.align	4


	//----- nvinfo : EIATTR_REGCOUNT
	.align		4
        /*0000*/ 	.byte	0x04, 0x2f
        /*0002*/ 	.short	(.L_1 - .L_0)
	.align		4
.L_0:
        /*0004*/ 	.word	index@(triton_red_fused__to_copy_add_div_mul_pow_sum_10)
        /*0008*/ 	.word	0x00000020


	//----- nvinfo : EIATTR_MIN_STACK_SIZE
	.align		4
.L_1:
        /*000c*/ 	.byte	0x04, 0x12
        /*000e*/ 	.short	(.L_3 - .L_2)
	.align		4
.L_2:
        /*0010*/ 	.word	index@(triton_red_fused__to_copy_add_div_mul_pow_sum_10)
        /*0014*/ 	.word	0x00000000


	//----- nvinfo : EIATTR_FRAME_SIZE
	.align		4
.L_3:
        /*0018*/ 	.byte	0x04, 0x11
        /*001a*/ 	.short	(.L_5 - .L_4)
	.align		4
.L_4:
        /*001c*/ 	.word	index@(triton_red_fused__to_copy_add_div_mul_pow_sum_10)
        /*0020*/ 	.word	0x00000000


	//----- nvinfo : EIATTR_MIN_STACK_SIZE
	.align		4
.L_5:
        /*0024*/ 	.byte	0x04, 0x12
        /*0026*/ 	.short	(.L_7 - .L_6)
	.align		4
.L_6:
        /*0028*/ 	.word	index@(triton_red_fused__to_copy_add_div_mul_pow_sum_10)
        /*002c*/ 	.word	0x00000000
.L_7:


//--------------------- .nv.info.triton_red_fused__to_copy_add_div_mul_pow_sum_10 --------------------------
	.section	.nv.info.triton_red_fused__to_copy_add_div_mul_pow_sum_10,"",@"SHT_CUDA_INFO"
	.sectionflags	@""
	.align	4


	//----- nvinfo : EIATTR_CUDA_API_VERSION
	.align		4
        /*0000*/ 	.byte	0x04, 0x37
        /*0002*/ 	.short	(.L_9 - .L_8)
.L_8:
        /*0004*/ 	.word	0x0000007c


	//----- nvinfo : EIATTR_KPARAM_INFO
	.align		4
.L_9:
        /*0008*/ 	.byte	0x04, 0x17
        /*000a*/ 	.short	(.L_11 - .L_10)
.L_10:
        /*000c*/ 	.word	0x00000000
        /*0010*/ 	.short	0x0009
        /*0012*/ 	.short	0x0040
        /*0014*/ 	.byte	0x00, 0xf4, 0x21, 0x00


	//----- nvinfo : EIATTR_KPARAM_INFO
	.align		4
.L_11:
        /*0018*/ 	.byte	0x04, 0x17
        /*001a*/ 	.short	(.L_13 - .L_12)
.L_12:
        /*001c*/ 	.word	0x00000000
        /*0020*/ 	.short	0x0008
        /*0022*/ 	.short	0x003c
        /*0024*/ 	.byte	0x00, 0xf0, 0x11, 0x00


	//----- nvinfo : EIATTR_KPARAM_INFO
	.align		4
.L_13:
        /*0028*/ 	.byte	0x04, 0x17
        /*002a*/ 	.short	(.L_15 - .L_14)
.L_14:
        /*002c*/ 	.word	0x00000000
        /*0030*/ 	.short	0x0007
        /*0032*/ 	.short	0x0038
        /*0034*/ 	.byte	0x00, 0xf0, 0x11, 0x00


	//----- nvinfo : EIATTR_KPARAM_INFO
	.align		4
.L_15:
        /*0038*/ 	.byte	0x04, 0x17
        /*003a*/ 	.short	(.L_17 - .L_16)
.L_16:
        /*003c*/ 	.word	0x00000000
        /*0040*/ 	.short	0x0006
        /*0042*/ 	.short	0x0030
        /*0044*/ 	.byte	0x00, 0xf4, 0x21, 0x00


	//----- nvinfo : EIATTR_KPARAM_INFO
	.align		4
.L_17:
        /*0048*/ 	.byte	0x04, 0x17
        /*004a*/ 	.short	(.L_19 - .L_18)
.L_18:
        /*004c*/ 	.word	0x00000000
        /*0050*/ 	.short	0x0005
        /*0052*/ 	.short	0x0028
        /*0054*/ 	.byte	0x00, 0xf4, 0x21, 0x00


	//----- nvinfo : EIATTR_KPARAM_INFO
	.align		4
.L_19:
        /*0058*/ 	.byte	0x04, 0x17
        /*005a*/ 	.short	(.L_21 - .L_20)
.L_20:
        /*005c*/ 	.word	0x00000000
        /*0060*/ 	.short	0x0004
        /*0062*/ 	.short	0x0020
        /*0064*/ 	.byte	0x00, 0xf4, 0x21, 0x00


	//----- nvinfo : EIATTR_KPARAM_INFO
	.align		4
.L_21:
        /*0068*/ 	.byte	0x04, 0x17
        /*006a*/ 	.short	(.L_23 - .L_22)
.L_22:
        /*006c*/ 	.word	0x00000000
        /*0070*/ 	.short	0x0003
        /*0072*/ 	.short	0x0018
        /*0074*/ 	.byte	0x00, 0xf4, 0x21, 0x00


	//----- nvinfo : EIATTR_KPARAM_INFO
	.align		4
.L_23:
        /*0078*/ 	.byte	0x04, 0x17
        /*007a*/ 	.short	(.L_25 - .L_24)
.L_24:
        /*007c*/ 	.word	0x00000000
        /*0080*/ 	.short	0x0002
        /*0082*/ 	.short	0x0010
        /*0084*/ 	.byte	0x00, 0xf4, 0x21, 0x00


	//----- nvinfo : EIATTR_KPARAM_INFO
	.align		4
.L_25:
        /*0088*/ 	.byte	0x04, 0x17
        /*008a*/ 	.short	(.L_27 - .L_26)
.L_26:
        /*008c*/ 	.word	0x00000000
        /*0090*/ 	.short	0x0001
        /*0092*/ 	.short	0x0008
        /*0094*/ 	.byte	0x00, 0xf4, 0x21, 0x00


	//----- nvinfo : EIATTR_KPARAM_INFO
	.align		4
.L_27:
        /*0098*/ 	.byte	0x04, 0x17
        /*009a*/ 	.short	(.L_29 - .L_28)
.L_28:
        /*009c*/ 	.word	0x00000000
        /*00a0*/ 	.short	0x0000
        /*00a2*/ 	.short	0x0000
        /*00a4*/ 	.byte	0x00, 0xf4, 0x21, 0x00


	//----- nvinfo : EIATTR_SPARSE_MMA_MASK
	.align		4
.L_29:
        /*00a8*/ 	.byte	0x03, 0x50
        /*00aa*/ 	.short	0x0000


	//----- nvinfo : EIATTR_MAXREG_COUNT
	.align		4
        /*00ac*/ 	.byte	0x03, 0x1b
        /*00ae*/ 	.short	0x00ff


	//----- nvinfo : EIATTR_COOP_GROUP_MASK_REGIDS
	.align		4
        /*00b0*/ 	.byte	0x04, 0x29
        /*00b2*/ 	.short	(.L_31 - .L_30)


	//   ....[0]....
.L_30:
        /*00b4*/ 	.word	0xffffffff


	//   ....[1]....
        /*00b8*/ 	.word	0xffffffff


	//----- nvinfo : EIATTR_COOP_GROUP_INSTR_OFFSETS
	.align		4
.L_31:
        /*00bc*/ 	.byte	0x04, 0x28
        /*00be*/ 	.short	(.L_33 - .L_32)


	//   ....[0]....
.L_32:
        /*00c0*/ 	.word	0x00001130


	//   ....[1]....
        /*00c4*/ 	.word	0x000011e0


	//----- nvinfo : EIATTR_EXIT_INSTR_OFFSETS
	.align		4
.L_33:
        /*00c8*/ 	.byte	0x04, 0x1c
        /*00ca*/ 	.short	(.L_35 - .L_34)


	//   ....[0]....
.L_34:
        /*00cc*/ 	.word	0x00001530


	//----- nvinfo : EIATTR_REQNTID
	.align		4
.L_35:
        /*00d0*/ 	.byte	0x04, 0x10
        /*00d2*/ 	.short	(.L_37 - .L_36)
.L_36:
        /*00d4*/ 	.word	0x00000100
        /*00d8*/ 	.word	0x00000001
        /*00dc*/ 	.word	0x00000001


	//----- nvinfo : EIATTR_CRS_STACK_SIZE
	.align		4
.L_37:
        /*00e0*/ 	.byte	0x04, 0x1e
        /*00e2*/ 	.short	(.L_39 - .L_38)
.L_38:
        /*00e4*/ 	.word	0x00000000


	//----- nvinfo : EIATTR_CBANK_PARAM_SIZE
	.align		4
.L_39:
        /*00e8*/ 	.byte	0x03, 0x19
        /*00ea*/ 	.short	0x0048


	//----- nvinfo : EIATTR_PARAM_CBANK
	.align		4
        /*00ec*/ 	.byte	0x04, 0x0a
        /*00ee*/ 	.short	(.L_41 - .L_40)
	.align		4
.L_40:
        /*00f0*/ 	.word	index@(.nv.constant0.triton_red_fused__to_copy_add_div_mul_pow_sum_10)
        /*00f4*/ 	.short	0x0210
        /*00f6*/ 	.short	0x0048


	//----- nvinfo : EIATTR_SW_WAR
	.align		4
.L_41:
        /*00f8*/ 	.byte	0x04, 0x36
        /*00fa*/ 	.short	(.L_43 - .L_42)
.L_42:
        /*00fc*/ 	.word	0x00000008
.L_43:


//--------------------- .nv.callgraph             --------------------------
	.section	.nv.callgraph,"",@"SHT_CUDA_CALLGRAPH"
	.align	4
	.sectionentsize	8
	.align		4
        /*0000*/ 	.word	0x00000000
	.align		4
        /*0004*/ 	.word	0xffffffff
	.align		4
        /*0008*/ 	.word	0x00000000
	.align		4
        /*000c*/ 	.word	0xfffffffe
	.align		4
        /*0010*/ 	.word	0x00000000
	.align		4
        /*0014*/ 	.word	0xfffffffd
	.align		4
        /*0018*/ 	.word	0x00000000
	.align		4
        /*001c*/ 	.word	0xfffffffc


//--------------------- .text.triton_red_fused__to_copy_add_div_mul_pow_sum_10 --------------------------
	.section	.text.triton_red_fused__to_copy_add_div_mul_pow_sum_10,"ax",@progbits
	.align	128
        .global         triton_red_fused__to_copy_add_div_mul_pow_sum_10
        .type           triton_red_fused__to_copy_add_div_mul_pow_sum_10,@function
        .size           triton_red_fused__to_copy_add_div_mul_pow_sum_10,(.L_x_5 - triton_red_fused__to_copy_add_div_mul_pow_sum_10)
        .other          triton_red_fused__to_copy_add_div_mul_pow_sum_10,@"STO_CUDA_ENTRY STV_DEFAULT"
triton_red_fused__to_copy_add_div_mul_pow_sum_10:
.text.triton_red_fused__to_copy_add_div_mul_pow_sum_10:
[----:B------:R-:W0:Y:S02]  /*0000*/  LDC R1, c[0x0][0x28] ;  /* 0x00000a00ff017b82 */ /* 0x000e240000000800 */
[----:B------:R-:W1:Y:S01]  /*0010*/  S2R R0, SR_TID.X ;  /* 0x0000000000007919 */ /* 0x000e620000002100 */
[----:B------:R-:W2:Y:S01]  /*0020*/  S2UR UR4, SR_CTAID.X ;  /* 0x00000000000479c3 */ /* 0x000ea20000002500 */
[----:B------:R-:W-:Y:S01]  /*0030*/  ULDC UR6, c[0x0][0x248] ;  /* 0x0000920000067ab9 */ /* 0x000fe20000000800 */
[----:B------:R-:W-:Y:S01]  /*0040*/  BSSY B0, `(.L_x_0) ;  /* 0x000010c000007945 */ /* 0x000fe20003800000 */
[----:B--2---:R-:W-:Y:S01]  /*0050*/  USHF.L.U32 UR4, UR4, 0x4, URZ ;  /* 0x0000000404047899 */ /* 0x004fe2000800063f */
[----:B-1----:R-:W-:Y:S02]  /*0060*/  SHF.R.U32.HI R2, RZ, 0x2, R0 ;  /* 0x00000002ff027819 */ /* 0x002fe40000011600 */
[----:B------:R-:W-:Y:S02]  /*0070*/  LOP3.LUT R5, R0, 0x3, RZ, 0xc0, !PT ;  /* 0x0000000300057812 */ /* 0x000fe400078ec0ff */
[----:B------:R-:W-:Y:S02]  /*0080*/  SGXT.U32 R2, R2, 0x4 ;  /* 0x000000040202781a */ /* 0x000fe40000000000 */
[----:B------:R-:W-:-:S02]  /*0090*/  SHF.L.U32 R3, R5, 0x1, RZ ;  /* 0x0000000105037819 */ /* 0x000fc400000006ff */
[----:B------:R-:W-:Y:S01]  /*00a0*/  LOP3.LUT R2, R2, UR4, RZ, 0xfc, !PT ;  /* 0x0000000402027c12 */ /* 0x000fe2000f8efcff */
[----:B------:R-:W-:-:S03]  /*00b0*/  ULDC.64 UR4, c[0x0][0x208] ;  /* 0x0000820000047ab9 */ /* 0x000fc60000000a00 */
[C---:B------:R-:W-:Y:S02]  /*00c0*/  ISETP.GE.AND P1, PT, R2.reuse, UR6, PT ;  /* 0x0000000602007c0c */ /* 0x040fe4000bf26270 */
[----:B------:R-:W-:-:S11]  /*00d0*/  LEA R4, R2, R5, 0xc ;  /* 0x0000000502047211 */ /* 0x000fd600078e60ff */
[----:B------:R-:W-:Y:S01]  /*00e0*/  @P1 MOV R5, RZ ;  /* 0x000000ff00051202 */ /* 0x000fe20000000f00 */
[----:B------:R-:W-:Y:S06]  /*00f0*/  @P1 BRA `(.L_x_1) ;  /* 0x0000001000001947 */ /* 0x000fec0003800000 */
[----:B------:R-:W1:Y:S01]  /*0100*/  LDC.64 R8, c[0x0][0x218] ;  /* 0x00008600ff087b82 */ /* 0x000e620000000a00 */
[----:B------:R-:W-:-:S07]  /*0110*/  ULDC.64 UR8, c[0x0][0x230] ;  /* 0x00008c0000087ab9 */ /* 0x000fce0000000a00 */
[----:B------:R-:W2:Y:S08]  /*0120*/  LDC.64 R10, c[0x0][0x220] ;  /* 0x00008800ff0a7b82 */ /* 0x000eb00000000a00 */
[----:B------:R-:W3:Y:S08]  /*0130*/  LDC.64 R12, c[0x0][0x228] ;  /* 0x00008a00ff0c7b82 */ /* 0x000ef00000000a00 */
[----:B------:R-:W4:Y:S01]  /*0140*/  LDC.64 R14, c[0x0][0x238] ;  /* 0x00008e00ff0e7b82 */ /* 0x000f220000000a00 */
[----:B-1----:R-:W-:Y:S01]  /*0150*/  IMAD.WIDE R6, R4, 0x2, R8 ;  /* 0x0000000204067825 */ /* 0x002fe200078e0208 */
[----:B------:R-:W-:-:S05]  /*0160*/  IADD3 R16, P0, R3, UR8, RZ ;  /* 0x0000000803107c10 */ /* 0x000fca000ff1e0ff */
[----:B------:R-:W5:Y:S01]  /*0170*/  LDG.E.EL.U16 R6, desc[UR4][R6.64] ;  /* 0x0000000406067981 */ /* 0x000f62000c2e1500 */
[----:B--2---:R-:W-:Y:S01]  /*0180*/  IMAD.WIDE R18, R4, 0x2, R10 ;  /* 0x0000000204127825 */ /* 0x004fe200078e020a */
[----:B------:R-:W-:-:S05]  /*0190*/  IADD3.X R17, RZ, UR9, RZ, P0, !PT ;  /* 0x00000009ff117c10 */ /* 0x000fca00087fe4ff */
[----:B------:R-:W2:Y:S01]  /*01a0*/  LDG.E.EL.U16 R18, desc[UR4][R18.64] ;  /* 0x0000000412127981 */ /* 0x000ea2000c2e1500 */
[----:B---3--:R-:W-:-:S03]  /*01b0*/  IMAD.WIDE R20, R4, 0x2, R12 ;  /* 0x0000000204147825 */ /* 0x008fc600078e020c */
[----:B------:R-:W3:Y:S04]  /*01c0*/  LDG.E.EL.U16 R23, desc[UR4][R16.64] ;  /* 0x0000000410177981 */ /* 0x000ee8000c2e1500 */
[----:B------:R-:W3:Y:S01]  /*01d0*/  LDG.E.EL.U16 R20, desc[UR4][R20.64] ;  /* 0x0000000414147981 */ /* 0x000ee2000c2e1500 */
[----:B----4-:R-:W-:-:S06]  /*01e0*/  IMAD.WIDE R24, R4, 0x2, R14 ;  /* 0x0000000204187825 */ /* 0x010fcc00078e020e */
[----:B------:R-:W4:Y:S01]  /*01f0*/  LDG.E.EL.U16 R24, desc[UR4][R24.64] ;  /* 0x0000000418187981 */ /* 0x000f22000c2e1500 */
[----:B-----5:R-:W-:Y:S02]  /*0200*/  HADD2.F32 R5, -RZ, R6.H0_H0 ;  /* 0x20000006ff057230 */ /* 0x020fe40000004100 */
[----:B--2---:R-:W-:-:S05]  /*0210*/  HADD2.F32 R22, -RZ, R18.H0_H0 ;  /* 0x20000012ff167230 */ /* 0x004fca0000004100 */
[----:B------:R-:W-:Y:S01]  /*0220*/  FADD R5, R5, R22 ;  /* 0x0000001605057221 */ /* 0x000fe20000000000 */
[----:B---3--:R-:W-:Y:S02]  /*0230*/  HADD2.F32 R6, -RZ, R20.H0_H0 ;  /* 0x20000014ff067230 */ /* 0x008fe40000004100 */
[----:B------:R-:W-:-:S03]  /*0240*/  HADD2.F32 R23, -RZ, R23.H0_H0 ;  /* 0x20000017ff177230 */ /* 0x000fc60000004100 */
[----:B------:R-:W-:Y:S01]  /*0250*/  FADD R6, R6, R5 ;  /* 0x0000000506067221 */ /* 0x000fe20000000000 */
[----:B------:R-:W-:Y:S01]  /*0260*/  IADD3 R22, P0, R16, 0x8, RZ ;  /* 0x0000000810167810 */ /* 0x000fe20007f1e0ff */
[----:B----4-:R-:W-:Y:S02]  /*0270*/  HADD2.F32 R5, -RZ, R24.H0_H0 ;  /* 0x20000018ff057230 */ /* 0x010fe40000004100 */
[----:B------:R-:W-:Y:S01]  /*0280*/  FMUL R6, R23, R6 ;  /* 0x0000000617067220 */ /* 0x000fe20000400000 */
[----:B------:R-:W-:-:S03]  /*0290*/  IADD3.X R27, RZ, R17, RZ, P0, !PT ;  /* 0x00000011ff1b7210 */ /* 0x000fc600007fe4ff */
[----:B------:R-:W-:Y:S01]  /*02a0*/  FFMA R5, R5, R6, RZ ;  /* 0x0000000605057223 */ /* 0x000fe200000000ff */
[----:B------:R-:W-:-:S07]  /*02b0*/  CS2R R6, SRZ ;  /* 0x0000000000067805 */ /* 0x000fce000001ff00 */
.L_x_2:
[----:B------:R-:W-:-:S04]  /*02c0*/  IADD3 R25, R7, 0x4, RZ ;  /* 0x0000000407197810 */ /* 0x000fc80007ffe0ff */
[----:B------:R-:W-:-:S05]  /*02d0*/  LOP3.LUT R25, R4, R25, RZ, 0xfc, !PT ;  /* 0x0000001904197212 */ /* 0x000fca00078efcff */
[----:B------:R-:W-:-:S04]  /*02e0*/  IMAD.WIDE R18, R25, 0x2, R8 ;  /* 0x0000000219127825 */ /* 0x000fc800078e0208 */
[C---:B------:R-:W-:Y:S02]  /*02f0*/  IMAD.WIDE R16, R25.reuse, 0x2, R10 ;  /* 0x0000000219107825 */ /* 0x040fe400078e020a */
[----:B------:R-:W2:Y:S02]  /*0300*/  LDG.E.EL.U16 R18, desc[UR4][R18.64] ;  /* 0x0000000412127981 */ /* 0x000ea4000c2e1500 */
[----:B------:R-:W-:Y:S02]  /*0310*/  IMAD.WIDE R20, R25, 0x2, R12 ;  /* 0x0000000219147825 */ /* 0x000fe400078e020c */
[----:B------:R1:W3:Y:S04]  /*0320*/  LDG.E.EL.U16 R28, desc[UR4][R16.64] ;  /* 0x00000004101c7981 */ /* 0x0002e8000c2e1500 */
[----:B------:R4:W5:Y:S01]  /*0330*/  LDG.E.EL.U16 R23, desc[UR4][R20.64] ;  /* 0x0000000414177981 */ /* 0x000962000c2e1500 */
[----:B-1----:R-:W-:-:S02]  /*0340*/  MOV R16, R22 ;  /* 0x0000001600107202 */ /* 0x002fc40000000f00 */
[----:B------:R-:W-:-:S05]  /*0350*/  MOV R17, R27 ;  /* 0x0000001b00117202 */ /* 0x000fca0000000f00 */
[----:B------:R-:W5:Y:S01]  /*0360*/  LDG.E.EL.U16 R26, desc[UR4][R16.64] ;  /* 0x00000004101a7981 */ /* 0x000f62000c2e1500 */
[----:B------:R-:W-:Y:S01]  /*0370*/  IADD3 R27, R7, 0x8, RZ ;  /* 0x00000008071b7810 */ /* 0x000fe20007ffe0ff */
[----:B------:R-:W-:-:S03]  /*0380*/  IMAD.WIDE R24, R25, 0x2, R14 ;  /* 0x0000000219187825 */ /* 0x000fc600078e020e */
[----:B------:R-:W-:Y:S02]  /*0390*/  LOP3.LUT R27, R4, R27, RZ, 0xfc, !PT ;  /* 0x0000001b041b7212 */ /* 0x000fe400078efcff */
[----:B------:R1:W5:Y:S03]  /*03a0*/  LDG.E.EL.U16 R22, desc[UR4][R24.64] ;  /* 0x0000000418167981 */ /* 0x000366000c2e1500 */
[----:B----4-:R-:W-:-:S06]  /*03b0*/  IMAD.WIDE R20, R27, 0x2, R10 ;  /* 0x000000021b147825 */ /* 0x010fcc00078e020a */
[----:B------:R-:W4:Y:S01]  /*03c0*/  LDG.E.EL.U16 R20, desc[UR4][R20.64] ;  /* 0x0000000414147981 */ /* 0x000f22000c2e1500 */
[----:B-1----:R-:W-:-:S06]  /*03d0*/  IMAD.WIDE R24, R27, 0x2, R12 ;  /* 0x000000021b187825 */ /* 0x002fcc00078e020c */
[----:B------:R-:W4:Y:S01]  /*03e0*/  LDG.E.EL.U16 R24, desc[UR4][R24.64] ;  /* 0x0000000418187981 */ /* 0x000f22000c2e1500 */
[----:B--2---:R-:W-:Y:S02]  /*03f0*/  HADD2.F32 R29, -RZ, R18.H0_H0 ;  /* 0x20000012ff1d7230 */ /* 0x004fe40000004100 */
[----:B------:R-:W-:-:S04]  /*0400*/  IMAD.WIDE R18, R27, 0x2, R8 ;  /* 0x000000021b127825 */ /* 0x000fc800078e0208 */
[----:B---3--:R-:W-:Y:S02]  /*0410*/  HADD2.F32 R28, -RZ, R28.H0_H0 ;  /* 0x2000001cff1c7230 */ /* 0x008fe40000004100 */
[----:B-----5:R-:W-:Y:S01]  /*0420*/  HADD2.F32 R23, -RZ, R23.H0_H0 ;  /* 0x20000017ff177230 */ /* 0x020fe20000004100 */
[----:B------:R1:W2:Y:S02]  /*0430*/  LDG.E.EL.U16 R18, desc[UR4][R18.64] ;  /* 0x0000000412127981 */ /* 0x0002a4000c2e1500 */
[----:B------:R-:W-:-:S04]  /*0440*/  FADD R28, R29, R28 ;  /* 0x0000001c1d1c7221 */ /* 0x000fc80000000000 */
[----:B------:R-:W-:Y:S02]  /*0450*/  FADD R29, R23, R28 ;  /* 0x0000001c171d7221 */ /* 0x000fe40000000000 */
[----:B------:R-:W3:Y:S01]  /*0460*/  LDG.E.EL.U16 R28, desc[UR4][R16.64+0x8] ;  /* 0x00000804101c7981 */ /* 0x000ee2000c2e1500 */
[----:B------:R-:W-:Y:S02]  /*0470*/  HADD2.F32 R23, -RZ, R26.H0_H0 ;  /* 0x2000001aff177230 */ /* 0x000fe40000004100 */
[----:B------:R-:W-:-:S06]  /*0480*/  IMAD.WIDE R26, R27, 0x2, R14 ;  /* 0x000000021b1a7825 */ /* 0x000fcc00078e020e */
[----:B------:R-:W5:Y:S01]  /*0490*/  LDG.E.EL.U16 R26, desc[UR4][R26.64] ;  /* 0x000000041a1a7981 */ /* 0x000f62000c2e1500 */
[----:B-1----:R-:W-:Y:S01]  /*04a0*/  IADD3 R19, R7, 0xc, RZ ;  /* 0x0000000c07137810 */ /* 0x002fe20007ffe0ff */
[----:B------:R-:W-:Y:S02]  /*04b0*/  HADD2.F32 R22, -RZ, R22.H0_H0 ;  /* 0x20000016ff167230 */ /* 0x000fe40000004100 */
[----:B------:R-:W-:Y:S01]  /*04c0*/  FMUL R23, R23, R29 ;  /* 0x0000001d17177220 */ /* 0x000fe20000400000 */
[----:B------:R-:W-:-:S03]  /*04d0*/  LOP3.LUT R21, R4, R19, RZ, 0xfc, !PT ;  /* 0x0000001304157212 */ /* 0x000fc600078efcff */
[----:B------:R-:W-:Y:S02]  /*04e0*/  FFMA R5, R22, R23, R5 ;  /* 0x0000001716057223 */ /* 0x000fe40000000005 */
[----:B------:R-:W-:-:S04]  /*04f0*/  IMAD.WIDE R22, R21, 0x2, R8 ;  /* 0x0000000215167825 */ /* 0x000fc800078e0208 */
[----:B----4-:R-:W-:Y:S01]  /*0500*/  HADD2.F32 R19, -RZ, R20.H0_H0 ;  /* 0x20000014ff137230 */ /* 0x010fe20000004100 */
[----:B------:R1:W4:Y:S01]  /*0510*/  LDG.E.EL.U16 R25, desc[UR4][R22.64] ;  /* 0x0000000416197981 */ /* 0x000322000c2e1500 */
[----:B------:R-:W-:Y:S02]  /*0520*/  HADD2.F32 R24, -RZ, R24.H0_H0 ;  /* 0x20000018ff187230 */ /* 0x000fe40000004100 */
[----:B-1----:R-:W-:-:S05]  /*0530*/  IMAD.WIDE R22, R21, 0x2, R10 ;  /* 0x0000000215167825 */ /* 0x002fca00078e020a */
[----:B------:R1:W4:Y:S02]  /*0540*/  LDG.E.EL.U16 R29, desc[UR4][R22.64] ;  /* 0x00000004161d7981 */ /* 0x000324000c2e1500 */
[----:B-1----:R-:W-:Y:S01]  /*0550*/  IADD3 R23, R7, 0x10, RZ ;  /* 0x0000001007177810 */ /* 0x002fe20007ffe0ff */
[----:B--2---:R-:W-:-:S05]  /*0560*/  HADD2.F32 R18, -RZ, R18.H0_H0 ;  /* 0x20000012ff127230 */ /* 0x004fca0000004100 */
[----:B0-----:R-:W-:Y:S01]  /*0570*/  FADD R27, R18, R19 ;  /* 0x00000013121b7221 */ /* 0x001fe20000000000 */
[----:B------:R-:W-:-:S04]  /*0580*/  IMAD.WIDE R18, R21, 0x2, R12 ;  /* 0x0000000215127825 */ /* 0x000fc800078e020c */
[----:B------:R-:W-:Y:S01]  /*0590*/  FADD R27, R24, R27 ;  /* 0x0000001b181b7221 */ /* 0x000fe20000000000 */
[----:B---3--:R-:W-:Y:S01]  /*05a0*/  HADD2.F32 R28, -RZ, R28.H0_H0 ;  /* 0x2000001cff1c7230 */ /* 0x008fe20000004100 */
[----:B------:R0:W2:Y:S01]  /*05b0*/  LDG.E.EL.U16 R24, desc[UR4][R18.64] ;  /* 0x0000000412187981 */ /* 0x0000a2000c2e1500 */
[----:B------:R-:W-:-:S04]  /*05c0*/  IMAD.WIDE R20, R21, 0x2, R14 ;  /* 0x0000000215147825 */ /* 0x000fc800078e020e */
[----:B-----5:R-:W-:Y:S02]  /*05d0*/  HADD2.F32 R22, -RZ, R26.H0_H0 ;  /* 0x2000001aff167230 */ /* 0x020fe40000004100 */
[----:B0-----:R-:W-:Y:S01]  /*05e0*/  FMUL R18, R28, R27 ;  /* 0x0000001b1c127220 */ /* 0x001fe20000400000 */
[----:B------:R-:W-:Y:S01]  /*05f0*/  LOP3.LUT R26, R4, R23, RZ, 0xfc, !PT ;  /* 0x00000017041a7212 */ /* 0x000fe200078efcff */
[----:B------:R-:W3:Y:S02]  /*0600*/  LDG.E.EL.U16 R27, desc[UR4][R16.64+0x10] ;  /* 0x00001004101b7981 */ /* 0x000ee4000c2e1500 */
[----:B------:R-:W-:Y:S02]  /*0610*/  FFMA R5, R22, R18, R5 ;  /* 0x0000001216057223 */ /* 0x000fe40000000005 */
[C---:B------:R-:W-:Y:S01]  /*0620*/  IMAD.WIDE R22, R26.reuse, 0x2, R8 ;  /* 0x000000021a167825 */ /* 0x040fe200078e0208 */
[----:B------:R0:W5:Y:S03]  /*0630*/  LDG.E.EL.U16 R28, desc[UR4][R20.64] ;  /* 0x00000004141c7981 */ /* 0x000166000c2e1500 */
[----:B------:R-:W-:-:S02]  /*0640*/  IMAD.WIDE R18, R26, 0x2, R10 ;  /* 0x000000021a127825 */ /* 0x000fc400078e020a */
[----:B------:R1:W5:Y:S04]  /*0650*/  LDG.E.EL.U16 R22, desc[UR4][R22.64] ;  /* 0x0000000416167981 */ /* 0x000368000c2e1500 */
[----:B------:R1:W5:Y:S01]  /*0660*/  LDG.E.EL.U16 R18, desc[UR4][R18.64] ;  /* 0x0000000412127981 */ /* 0x000362000c2e1500 */
[----:B0-----:R-:W-:-:S06]  /*0670*/  IMAD.WIDE R20, R26, 0x2, R12 ;  /* 0x000000021a147825 */ /* 0x001fcc00078e020c */
[----:B------:R-:W5:Y:S01]  /*0680*/  LDG.E.EL.U16 R20, desc[UR4][R20.64] ;  /* 0x0000000414147981 */ /* 0x000f62000c2e1500 */
[----:B----4-:R-:W-:Y:S02]  /*0690*/  HADD2.F32 R25, -RZ, R25.H0_H0 ;  /* 0x20000019ff197230 */ /* 0x010fe40000004100 */
[----:B------:R-:W-:Y:S01]  /*06a0*/  HADD2.F32 R29, -RZ, R29.H0_H0 ;  /* 0x2000001dff1d7230 */ /* 0x000fe20000004100 */
[----:B-1----:R-:W-:Y:S01]  /*06b0*/  IADD3 R23, R7, 0x14, RZ ;  /* 0x0000001407177810 */ /* 0x002fe20007ffe0ff */
[----:B------:R-:W4:Y:S03]  /*06c0*/  LDG.E.EL.U16 R21, desc[UR4][R16.64+0x18] ;  /* 0x0000180410157981 */ /* 0x000f26000c2e1500 */
[----:B------:R-:W-:Y:S01]  /*06d0*/  FADD R25, R25, R29 ;  /* 0x0000001d19197221 */ /* 0x000fe20000000000 */
[----:B------:R-:W-:Y:S01]  /*06e0*/  LOP3.LUT R19, R4, R23, RZ, 0xfc, !PT ;  /* 0x0000001704137212 */ /* 0x000fe200078efcff */
[----:B--2---:R-:W-:-:S05]  /*06f0*/  HADD2.F32 R24, -RZ, R24.H0_H0 ;  /* 0x20000018ff187230 */ /* 0x004fca0000004100 */
[----:B------:R-:W-:Y:S01]  /*0700*/  FADD R24, R24, R25 ;  /* 0x0000001918187221 */ /* 0x000fe20000000000 */
[----:B---3--:R-:W-:Y:S02]  /*0710*/  HADD2.F32 R27, -RZ, R27.H0_H0 ;  /* 0x2000001bff1b7230 */ /* 0x008fe40000004100 */
[----:B-----5:R-:W-:-:S03]  /*0720*/  HADD2.F32 R28, -RZ, R28.H0_H0 ;  /* 0x2000001cff1c7230 */ /* 0x020fc60000004100 */
[----:B------:R-:W-:Y:S01]  /*0730*/  FMUL R24, R27, R24 ;  /* 0x000000181b187220 */ /* 0x000fe20000400000 */
[----:B------:R-:W-:-:S04]  /*0740*/  IMAD.WIDE R26, R26, 0x2, R14 ;  /* 0x000000021a1a7825 */ /* 0x000fc800078e020e */
[----:B------:R-:W-:Y:S01]  /*0750*/  FFMA R5, R28, R24, R5 ;  /* 0x000000181c057223 */ /* 0x000fe20000000005 */
[----:B------:R-:W-:Y:S02]  /*0760*/  HADD2.F32 R22, -RZ, R22.H0_H0 ;  /* 0x20000016ff167230 */ /* 0x000fe40000004100 */
[----:B------:R-:W-:Y:S01]  /*0770*/  HADD2.F32 R23, -RZ, R18.H0_H0 ;  /* 0x20000012ff177230 */ /* 0x000fe20000004100 */
[----:B------:R-:W2:Y:S01]  /*0780*/  LDG.E.EL.U16 R26, desc[UR4][R26.64] ;  /* 0x000000041a1a7981 */ /* 0x000ea2000c2e1500 */
[----:B------:R-:W-:-:S04]  /*0790*/  IMAD.WIDE R24, R19, 0x2, R8 ;  /* 0x0000000213187825 */ /* 0x000fc800078e0208 */
[----:B------:R-:W-:-:S04]  /*07a0*/  IMAD.WIDE R28, R19, 0x2, R10 ;  /* 0x00000002131c7825 */ /* 0x000fc800078e020a */
[----:B------:R-:W-:Y:S01]  /*07b0*/  FADD R18, R22, R23 ;  /* 0x0000001716127221 */ /* 0x000fe20000000000 */
[----:B------:R-:W3:Y:S01]  /*07c0*/  LDG.E.EL.U16 R24, desc[UR4][R24.64] ;  /* 0x0000000418187981 */ /* 0x000ee2000c2e1500 */
[----:B------:R-:W-:-:S03]  /*07d0*/  IMAD.WIDE R22, R19, 0x2, R12 ;  /* 0x0000000213167825 */ /* 0x000fc600078e020c */
[----:B------:R-:W5:Y:S01]  /*07e0*/  LDG.E.EL.U16 R28, desc[UR4][R28.64] ;  /* 0x000000041c1c7981 */ /* 0x000f62000c2e1500 */
[----:B------:R-:W-:-:S03]  /*07f0*/  HADD2.F32 R20, -RZ, R20.H0_H0 ;  /* 0x20000014ff147230 */ /* 0x000fc60000004100 */
[----:B------:R0:W5:Y:S02]  /*0800*/  LDG.E.EL.U16 R22, desc[UR4][R22.64] ;  /* 0x0000000416167981 */ /* 0x000164000c2e1500 */
[----:B0-----:R-:W-:Y:S01]  /*0810*/  FADD R23, R20, R18 ;  /* 0x0000001214177221 */ /* 0x001fe20000000000 */
[----:B------:R-:W-:Y:S01]  /*0820*/  IMAD.WIDE R18, R19, 0x2, R14 ;  /* 0x0000000213127825 */ /* 0x000fe200078e020e */
[----:B------:R-:W5:Y:S04]  /*0830*/  LDG.E.EL.U16 R20, desc[UR4][R16.64+0x20] ;  /* 0x0000200410147981 */ /* 0x000f68000c2e1500 */
[----:B------:R0:W5:Y:S01]  /*0840*/  LDG.E.EL.U16 R27, desc[UR4][R18.64] ;  /* 0x00000004121b7981 */ /* 0x000162000c2e1500 */
[----:B----4-:R-:W-:-:S05]  /*0850*/  HADD2.F32 R21, -RZ, R21.H0_H0 ;  /* 0x20000015ff157230 */ /* 0x010fca0000004100 */
[----:B------:R-:W-:Y:S01]  /*0860*/  FMUL R25, R21, R23 ;  /* 0x0000001715197220 */ /* 0x000fe20000400000 */
[----:B------:R-:W-:-:S04]  /*0870*/  IADD3 R21, R7, 0x18, RZ ;  /* 0x0000001807157810 */ /* 0x000fc80007ffe0ff */
[----:B------:R-:W-:-:S05]  /*0880*/  LOP3.LUT R21, R4, R21, RZ, 0xfc, !PT ;  /* 0x0000001504157212 */ /* 0x000fca00078efcff */
[----:B0-----:R-:W-:-:S04]  /*0890*/  IMAD.WIDE R18, R21, 0x2, R10 ;  /* 0x0000000215127825 */ /* 0x001fc800078e020a */
[----:B--2---:R-:W-:Y:S02]  /*08a0*/  HADD2.F32 R26, -RZ, R26.H0_H0 ;  /* 0x2000001aff1a7230 */ /* 0x004fe40000004100 */
[----:B---3--:R-:W-:Y:S02]  /*08b0*/  HADD2.F32 R24, -RZ, R24.H0_H0 ;  /* 0x20000018ff187230 */ /* 0x008fe40000004100 */
[----:B-----5:R-:W-:Y:S02]  /*08c0*/  HADD2.F32 R23, -RZ, R28.H0_H0 ;  /* 0x2000001cff177230 */ /* 0x020fe40000004100 */
[----:B------:R-:W-:Y:S01]  /*08d0*/  FFMA R5, R26, R25, R5 ;  /* 0x000000191a057223 */ /* 0x000fe20000000005 */
[----:B------:R-:W-:Y:S02]  /*08e0*/  HADD2.F32 R22, -RZ, R22.H0_H0 ;  /* 0x20000016ff167230 */ /* 0x000fe40000004100 */
[----:B------:R-:W-:Y:S01]  /*08f0*/  FADD R23, R24, R23 ;  /* 0x0000001718177221 */ /* 0x000fe20000000000 */
[C---:B------:R-:W-:Y:S01]  /*0900*/  IMAD.WIDE R24, R21.reuse, 0x2, R8 ;  /* 0x0000000215187825 */ /* 0x040fe200078e0208 */
[----:B------:R-:W-:Y:S01]  /*0910*/  IADD3 R28, R7, 0x1c, RZ ;  /* 0x0000001c071c7810 */ /* 0x000fe20007ffe0ff */
[----:B------:R0:W2:Y:S02]  /*0920*/  LDG.E.EL.U16 R26, desc[UR4][R18.64] ;  /* 0x00000004121a7981 */ /* 0x0000a4000c2e1500 */
[----:B------:R-:W-:Y:S01]  /*0930*/  FADD R29, R22, R23 ;  /* 0x00000017161d7221 */ /* 0x000fe20000000000 */
[----:B------:R-:W-:Y:S01]  /*0940*/  IMAD.WIDE R22, R21, 0x2, R12 ;  /* 0x0000000215167825 */ /* 0x000fe200078e020c */
[----:B------:R-:W3:Y:S03]  /*0950*/  LDG.E.EL.U16 R24, desc[UR4][R24.64] ;  /* 0x0000000418187981 */ /* 0x000ee6000c2e1500 */
[----:B------:R-:W-:-:S02]  /*0960*/  HADD2.F32 R20, -RZ, R20.H0_H0 ;  /* 0x20000014ff147230 */ /* 0x000fc40000004100 */
[----:B------:R-:W4:Y:S03]  /*0970*/  LDG.E.EL.U16 R22, desc[UR4][R22.64] ;  /* 0x0000000416167981 */ /* 0x000f26000c2e1500 */
[----:B------:R-:W-:Y:S01]  /*0980*/  FMUL R29, R20, R29 ;  /* 0x0000001d141d7220 */ /* 0x000fe20000400000 */
[----:B------:R-:W-:Y:S01]  /*0990*/  HADD2.F32 R20, -RZ, R27.H0_H0 ;  /* 0x2000001bff147230 */ /* 0x000fe20000004100 */
[----:B------:R-:W-:Y:S01]  /*09a0*/  LOP3.LUT R27, R4, R28, RZ, 0xfc, !PT ;  /* 0x0000001c041b7212 */ /* 0x000fe200078efcff */
[----:B------:R-:W5:Y:S03]  /*09b0*/  LDG.E.EL.U16 R25, desc[UR4][R16.64+0x28] ;  /* 0x0000280410197981 */ /* 0x000f66000c2e1500 */
[----:B------:R-:W-:Y:S01]  /*09c0*/  FFMA R5, R20, R29, R5 ;  /* 0x0000001d14057223 */ /* 0x000fe20000000005 */
[----:B------:R-:W-:-:S04]  /*09d0*/  IMAD.WIDE R20, R21, 0x2, R14 ;  /* 0x0000000215147825 */ /* 0x000fc800078e020e */
[C---:B------:R-:W-:Y:S02]  /*09e0*/  IMAD.WIDE R28, R27.reuse, 0x2, R10 ;  /* 0x000000021b1c7825 */ /* 0x040fe400078e020a */
[----:B------:R-:W5:Y:S02]  /*09f0*/  LDG.E.EL.U16 R20, desc[UR4][R20.64] ;  /* 0x0000000414147981 */ /* 0x000f64000c2e1500 */
[C---:B0-----:R-:W-:Y:S02]  /*0a00*/  IMAD.WIDE R18, R27.reuse, 0x2, R8 ;  /* 0x000000021b127825 */ /* 0x041fe400078e0208 */
[----:B------:R-:W5:Y:S04]  /*0a10*/  LDG.E.EL.U16 R28, desc[UR4][R28.64] ;  /* 0x000000041c1c7981 */ /* 0x000f68000c2e1500 */
[----:B------:R0:W5:Y:S02]  /*0a20*/  LDG.E.EL.U16 R21, desc[UR4][R18.64] ;  /* 0x0000000412157981 */ /* 0x000164000c2e1500 */
[----:B0-----:R-:W-:-:S04]  /*0a30*/  IMAD.WIDE R18, R27, 0x2, R12 ;  /* 0x000000021b127825 */ /* 0x001fc800078e020c */
[----:B--2---:R-:W-:Y:S02]  /*0a40*/  HADD2.F32 R23, -RZ, R26.H0_H0 ;  /* 0x2000001aff177230 */ /* 0x004fe40000004100 */
[----:B------:R0:W2:Y:S01]  /*0a50*/  LDG.E.EL.U16 R26, desc[UR4][R18.64] ;  /* 0x00000004121a7981 */ /* 0x0000a2000c2e1500 */
[----:B---3--:R-:W-:Y:S02]  /*0a60*/  HADD2.F32 R24, -RZ, R24.H0_H0 ;  /* 0x20000018ff187230 */ /* 0x008fe40000004100 */
[----:B----4-:R-:W-:-:S03]  /*0a70*/  HADD2.F32 R22, -RZ, R22.H0_H0 ;  /* 0x20000016ff167230 */ /* 0x010fc60000004100 */
[----:B------:R-:W-:-:S04]  /*0a80*/  FADD R23, R24, R23 ;  /* 0x0000001718177221 */ /* 0x000fc80000000000 */
[----:B------:R-:W-:Y:S01]  /*0a90*/  FADD R22, R22, R23 ;  /* 0x0000001716167221 */ /* 0x000fe20000000000 */
[----:B-----5:R-:W-:Y:S01]  /*0aa0*/  HADD2.F32 R25, -RZ, R25.H0_H0 ;  /* 0x20000019ff197230 */ /* 0x020fe20000004100 */
[----:B------:R-:W-:-:S04]  /*0ab0*/  IADD3 R23, R7, 0x20, RZ ;  /* 0x0000002007177810 */ /* 0x000fc80007ffe0ff */
[----:B------:R-:W-:Y:S01]  /*0ac0*/  FMUL R22, R25, R22 ;  /* 0x0000001619167220 */ /* 0x000fe20000400000 */
[----:B------:R-:W-:Y:S01]  /*0ad0*/  LOP3.LUT R23, R4, R23, RZ, 0xfc, !PT ;  /* 0x0000001704177212 */ /* 0x000fe200078efcff */
[----:B------:R-:W-:Y:S02]  /*0ae0*/  HADD2.F32 R20, -RZ, R20.H0_H0 ;  /* 0x20000014ff147230 */ /* 0x000fe40000004100 */
[----:B------:R-:W-:-:S03]  /*0af0*/  HADD2.F32 R28, -RZ, R28.H0_H0 ;  /* 0x2000001cff1c7230 */ /* 0x000fc60000004100 */
[----:B------:R-:W-:Y:S01]  /*0b00*/  FFMA R5, R20, R22, R5 ;  /* 0x0000001614057223 */ /* 0x000fe20000000005 */
[----:B------:R-:W-:Y:S01]  /*0b10*/  HADD2.F32 R21, -RZ, R21.H0_H0 ;  /* 0x20000015ff157230 */ /* 0x000fe20000004100 */
[----:B------:R-:W3:Y:S01]  /*0b20*/  LDG.E.EL.U16 R22, desc[UR4][R16.64+0x30] ;  /* 0x0000300410167981 */ /* 0x000ee2000c2e1500 */
[----:B0-----:R-:W-:-:S04]  /*0b30*/  IMAD.WIDE R18, R23, 0x2, R8 ;  /* 0x0000000217127825 */ /* 0x001fc800078e0208 */
[----:B------:R-:W-:Y:S01]  /*0b40*/  FADD R28, R21, R28 ;  /* 0x0000001c151c7221 */ /* 0x000fe20000000000 */
[C---:B------:R-:W-:Y:S01]  /*0b50*/  IMAD.WIDE R20, R23.reuse, 0x2, R10 ;  /* 0x0000000217147825 */ /* 0x040fe200078e020a */
[----:B------:R-:W4:Y:S03]  /*0b60*/  LDG.E.EL.U16 R18, desc[UR4][R18.64] ;  /* 0x0000000412127981 */ /* 0x000f26000c2e1500 */
[----:B------:R-:W-:Y:S02]  /*0b70*/  IMAD.WIDE R24, R23, 0x2, R12 ;  /* 0x0000000217187825 */ /* 0x000fe400078e020c */
[----:B------:R0:W5:Y:S04]  /*0b80*/  LDG.E.EL.U16 R20, desc[UR4][R20.64] ;  /* 0x0000000414147981 */ /* 0x000168000c2e1500 */
[----:B------:R1:W5:Y:S01]  /*0b90*/  LDG.E.EL.U16 R24, desc[UR4][R24.64] ;  /* 0x0000000418187981 */ /* 0x000362000c2e1500 */
[----:B0-----:R-:W-:-:S04]  /*0ba0*/  IADD3 R21, R7, 0x24, RZ ;  /* 0x0000002407157810 */ /* 0x001fc80007ffe0ff */
[----:B-1----:R-:W-:Y:S01]  /*0bb0*/  LOP3.LUT R25, R4, R21, RZ, 0xfc, !PT ;  /* 0x0000001504197212 */ /* 0x002fe200078efcff */
[----:B--2---:R-:W-:Y:S02]  /*0bc0*/  HADD2.F32 R29, -RZ, R26.H0_H0 ;  /* 0x2000001aff1d7230 */ /* 0x004fe40000004100 */
[----:B------:R-:W-:-:S04]  /*0bd0*/  IMAD.WIDE R26, R27, 0x2, R14 ;  /* 0x000000021b1a7825 */ /* 0x000fc800078e020e */
[----:B------:R-:W-:Y:S02]  /*0be0*/  FADD R28, R29, R28 ;  /* 0x0000001c1d1c7221 */ /* 0x000fe40000000000 */
[----:B------:R-:W2:Y:S04]  /*0bf0*/  LDG.E.EL.U16 R29, desc[UR4][R16.64+0x38] ;  /* 0x00003804101d7981 */ /* 0x000ea8000c2e1500 */
[----:B------:R0:W2:Y:S01]  /*0c00*/  LDG.E.EL.U16 R26, desc[UR4][R26.64] ;  /* 0x000000041a1a7981 */ /* 0x0000a2000c2e1500 */
[----:B---3--:R-:W-:Y:S02]  /*0c10*/  HADD2.F32 R19, -RZ, R22.H0_H0 ;  /* 0x20000016ff137230 */ /* 0x008fe40000004100 */
[----:B------:R-:W-:-:S04]  /*0c20*/  IMAD.WIDE R22, R23, 0x2, R14 ;  /* 0x0000000217167825 */ /* 0x000fc800078e020e */
[----:B------:R-:W-:Y:S01]  /*0c30*/  FMUL R28, R19, R28 ;  /* 0x0000001c131c7220 */ /* 0x000fe20000400000 */
[----:B----4-:R-:W-:Y:S01]  /*0c40*/  HADD2.F32 R18, -RZ, R18.H0_H0 ;  /* 0x20000012ff127230 */ /* 0x010fe20000004100 */
[----:B------:R-:W3:Y:S01]  /*0c50*/  LDG.E.EL.U16 R22, desc[UR4][R22.64] ;  /* 0x0000000416167981 */ /* 0x000ee2000c2e1500 */
[----:B-----5:R-:W-:Y:S02]  /*0c60*/  HADD2.F32 R19, -RZ, R20.H0_H0 ;  /* 0x20000014ff137230 */ /* 0x020fe40000004100 */
[----:B------:R-:W-:-:S03]  /*0c70*/  HADD2.F32 R24, -RZ, R24.H0_H0 ;  /* 0x20000018ff187230 */ /* 0x000fc60000004100 */
[----:B------:R-:W-:Y:S01]  /*0c80*/  FADD R19, R18, R19 ;  /* 0x0000001312137221 */ /* 0x000fe20000000000 */
[----:B------:R-:W-:-:S04]  /*0c90*/  IMAD.WIDE R20, R25, 0x2, R8 ;  /* 0x0000000219147825 */ /* 0x000fc800078e0208 */
[----:B0-----:R-:W-:Y:S01]  /*0ca0*/  FADD R27, R24, R19 ;  /* 0x00000013181b7221 */ /* 0x001fe20000000000 */
[C---:B------:R-:W-:Y:S01]  /*0cb0*/  IMAD.WIDE R18, R25.reuse, 0x2, R10 ;  /* 0x0000000219127825 */ /* 0x040fe200078e020a */
[----:B------:R-:W4:Y:S04]  /*0cc0*/  LDG.E.EL.U16 R20, desc[UR4][R20.64] ;  /* 0x0000000414147981 */ /* 0x000f28000c2e1500 */
[----:B------:R0:W5:Y:S02]  /*0cd0*/  LDG.E.EL.U16 R24, desc[UR4][R18.64] ;  /* 0x0000000412187981 */ /* 0x000164000c2e1500 */
[----:B0-----:R-:W-:-:S04]  /*0ce0*/  IMAD.WIDE R18, R25, 0x2, R14 ;  /* 0x0000000219127825 */ /* 0x001fc800078e020e */
[----:B--2---:R-:W-:Y:S02]  /*0cf0*/  HADD2.F32 R29, -RZ, R29.H0_H0 ;  /* 0x2000001dff1d7230 */ /* 0x004fe40000004100 */
[----:B------:R-:W-:-:S03]  /*0d00*/  HADD2.F32 R26, -RZ, R26.H0_H0 ;  /* 0x2000001aff1a7230 */ /* 0x000fc60000004100 */
[----:B------:R-:W-:Y:S02]  /*0d10*/  FMUL R27, R29, R27 ;  /* 0x0000001b1d1b7220 */ /* 0x000fe40000400000 */
[----:B------:R-:W-:Y:S01]  /*0d20*/  FFMA R23, R26, R28, R5 ;  /* 0x0000001c1a177223 */ /* 0x000fe20000000005 */
[----:B------:R-:W-:Y:S01]  /*0d30*/  IMAD.WIDE R28, R25, 0x2, R12 ;  /* 0x00000002191c7825 */ /* 0x000fe200078e020c */
[----:B------:R-:W-:Y:S01]  /*0d40*/  IADD3 R5, R7, 0x28, RZ ;  /* 0x0000002807057810 */ /* 0x000fe20007ffe0ff */
[----:B------:R-:W2:Y:S03]  /*0d50*/  LDG.E.EL.U16 R25, desc[UR4][R16.64+0x40] ;  /* 0x0000400410197981 */ /* 0x000ea6000c2e1500 */
[----:B------:R-:W-:Y:S01]  /*0d60*/  LOP3.LUT R5, R4, R5, RZ, 0xfc, !PT ;  /* 0x0000000504057212 */ /* 0x000fe200078efcff */
[----:B------:R-:W2:Y:S04]  /*0d70*/  LDG.E.EL.U16 R28, desc[UR4][R28.64] ;  /* 0x000000041c1c7981 */ /* 0x000ea8000c2e1500 */
[----:B------:R0:W2:Y:S01]  /*0d80*/  LDG.E.EL.U16 R29, desc[UR4][R18.64] ;  /* 0x00000004121d7981 */ /* 0x0000a2000c2e1500 */
[----:B---3--:R-:W-:-:S05]  /*0d90*/  HADD2.F32 R22, -RZ, R22.H0_H0 ;  /* 0x20000016ff167230 */ /* 0x008fca0000004100 */
[----:B------:R-:W-:Y:S01]  /*0da0*/  FFMA R21, R22, R27, R23 ;  /* 0x0000001b16157223 */ /* 0x000fe20000000017 */
[----:B------:R-:W-:-:S04]  /*0db0*/  IMAD.WIDE R22, R5, 0x2, R8 ;  /* 0x0000000205167825 */ /* 0x000fc800078e0208 */
[C---:B------:R-:W-:Y:S02]  /*0dc0*/  IMAD.WIDE R26, R5.reuse, 0x2, R10 ;  /* 0x00000002051a7825 */ /* 0x040fe400078e020a */
[----:B------:R-:W3:Y:S04]  /*0dd0*/  LDG.E.EL.U16 R22, desc[UR4][R22.64] ;  /* 0x0000000416167981 */ /* 0x000ee8000c2e1500 */
[----:B------:R-:W3:Y:S01]  /*0de0*/  LDG.E.EL.U16 R26, desc[UR4][R26.64] ;  /* 0x000000041a1a7981 */ /* 0x000ee2000c2e1500 */
[----:B----4-:R-:W-:Y:S02]  /*0df0*/  HADD2.F32 R20, -RZ, R20.H0_H0 ;  /* 0x20000014ff147230 */ /* 0x010fe40000004100 */
[----:B-----5:R-:W-:Y:S02]  /*0e00*/  HADD2.F32 R24, -RZ, R24.H0_H0 ;  /* 0x20000018ff187230 */ /* 0x020fe40000004100 */
[----:B0-----:R-:W-:-:S04]  /*0e10*/  IMAD.WIDE R18, R5, 0x2, R12 ;  /* 0x0000000205127825 */ /* 0x001fc800078e020c */
[----:B------:R-:W-:Y:S02]  /*0e20*/  FADD R24, R20, R24 ;  /* 0x0000001814187221 */ /* 0x000fe40000000000 */
[----:B------:R0:W4:Y:S01]  /*0e30*/  LDG.E.EL.U16 R20, desc[UR4][R18.64] ;  /* 0x0000000412147981 */ /* 0x000122000c2e1500 */
[----:B------:R-:W-:Y:S01]  /*0e40*/  IADD3 R7, P0, R7, 0x2c, RZ ;  /* 0x0000002c07077810 */ /* 0x000fe20007f1e0ff */
[----:B--2---:R-:W-:Y:S02]  /*0e50*/  HADD2.F32 R25, -RZ, R25.H0_H0 ;  /* 0x20000019ff197230 */ /* 0x004fe40000004100 */
[----:B------:R-:W-:-:S05]  /*0e60*/  HADD2.F32 R28, -RZ, R28.H0_H0 ;  /* 0x2000001cff1c7230 */ /* 0x000fca0000004100 */
[----:B------:R-:W-:-:S04]  /*0e70*/  FADD R28, R28, R24 ;  /* 0x000000181c1c7221 */ /* 0x000fc80000000000 */
[----:B------:R-:W-:Y:S01]  /*0e80*/  FMUL R28, R25, R28 ;  /* 0x0000001c191c7220 */ /* 0x000fe20000400000 */
[----:B------:R-:W-:Y:S01]  /*0e90*/  IMAD.WIDE R24, R5, 0x2, R14 ;  /* 0x0000000205187825 */ /* 0x000fe200078e020e */
[----:B------:R-:W-:-:S03]  /*0ea0*/  LOP3.LUT R5, R4, R7, RZ, 0xfc, !PT ;  /* 0x0000000704057212 */ /* 0x000fc600078efcff */
[----:B------:R-:W-:Y:S02]  /*0eb0*/  HADD2.F32 R29, -RZ, R29.H0_H0 ;  /* 0x2000001dff1d7230 */ /* 0x000fe40000004100 */
[----:B0-----:R-:W-:Y:S01]  /*0ec0*/  IMAD.WIDE R18, R5, 0x2, R8 ;  /* 0x0000000205127825 */ /* 0x001fe200078e0208 */
[----:B------:R0:W2:Y:S03]  /*0ed0*/  LDG.E.EL.U16 R24, desc[UR4][R24.64] ;  /* 0x0000000418187981 */ /* 0x0000a6000c2e1500 */
[----:B------:R-:W-:Y:S02]  /*0ee0*/  FFMA R28, R29, R28, R21 ;  /* 0x0000001c1d1c7223 */ /* 0x000fe40000000015 */
[----:B------:R-:W5:Y:S04]  /*0ef0*/  LDG.E.EL.U16 R29, desc[UR4][R16.64+0x48] ;  /* 0x00004804101d7981 */ /* 0x000f68000c2e1500 */
[----:B------:R-:W2:Y:S01]  /*0f00*/  LDG.E.EL.U16 R18, desc[UR4][R18.64] ;  /* 0x0000000412127981 */ /* 0x000ea2000c2e1500 */
[----:B---3--:R-:W-:-:S02]  /*0f10*/  HADD2.F32 R22, -RZ, R22.H0_H0 ;  /* 0x20000016ff167230 */ /* 0x008fc40000004100 */
[----:B------:R-:W-:-:S05]  /*0f20*/  HADD2.F32 R23, -RZ, R26.H0_H0 ;  /* 0x2000001aff177230 */ /* 0x000fca0000004100 */
[----:B------:R-:W-:Y:S01]  /*0f30*/  FADD R26, R22, R23 ;  /* 0x00000017161a7221 */ /* 0x000fe20000000000 */
[----:B------:R-:W-:-:S04]  /*0f40*/  IMAD.WIDE R22, R5, 0x2, R10 ;  /* 0x0000000205167825 */ /* 0x000fc800078e020a */
[----:B----4-:R-:W-:Y:S02]  /*0f50*/  HADD2.F32 R27, -RZ, R20.H0_H0 ;  /* 0x20000014ff1b7230 */ /* 0x010fe40000004100 */
[----:B------:R-:W-:Y:S01]  /*0f60*/  IMAD.WIDE R20, R5, 0x2, R12 ;  /* 0x0000000205147825 */ /* 0x000fe200078e020c */
[----:B------:R-:W3:Y:S03]  /*0f70*/  LDG.E.EL.U16 R22, desc[UR4][R22.64] ;  /* 0x0000000416167981 */ /* 0x000ee6000c2e1500 */
[----:B0-----:R-:W-:Y:S01]  /*0f80*/  FADD R25, R27, R26 ;  /* 0x0000001a1b197221 */ /* 0x001fe20000000000 */
[----:B------:R-:W-:Y:S01]  /*0f90*/  IMAD.WIDE R26, R5, 0x2, R14 ;  /* 0x00000002051a7825 */ /* 0x000fe200078e020e */
[----:B------:R-:W4:Y:S04]  /*0fa0*/  LDG.E.EL.U16 R20, desc[UR4][R20.64] ;  /* 0x0000000414147981 */ /* 0x000f28000c2e1500 */
[----:B------:R-:W4:Y:S04]  /*0fb0*/  LDG.E.EL.U16 R5, desc[UR4][R16.64+0x50] ;  /* 0x0000500410057981 */ /* 0x000f28000c2e1500 */
[----:B------:R-:W4:Y:S01]  /*0fc0*/  LDG.E.EL.U16 R26, desc[UR4][R26.64] ;  /* 0x000000041a1a7981 */ /* 0x000f22000c2e1500 */
[----:B------:R-:W-:-:S02]  /*0fd0*/  IADD3.X R6, RZ, R6, RZ, P0, !PT ;  /* 0x00000006ff067210 */ /* 0x000fc400007fe4ff */
[----:B------:R-:W-:-:S04]  /*0fe0*/  ISETP.GE.U32.AND P0, PT, R7, 0xffc, PT ;  /* 0x00000ffc0700780c */ /* 0x000fc80003f06070 */
[----:B------:R-:W-:Y:S01]  /*0ff0*/  ISETP.GE.U32.AND.EX P0, PT, R6, RZ, PT, P0 ;  /* 0x000000ff0600720c */ /* 0x000fe20003f06100 */
[----:B-----5:R-:W-:Y:S02]  /*1000*/  HADD2.F32 R29, -RZ, R29.H0_H0 ;  /* 0x2000001dff1d7230 */ /* 0x020fe40000004100 */
[----:B--2---:R-:W-:-:S03]  /*1010*/  HADD2.F32 R18, -RZ, R18.H0_H0 ;  /* 0x20000012ff127230 */ /* 0x004fc60000004100 */
[----:B------:R-:W-:Y:S01]  /*1020*/  FMUL R29, R29, R25 ;  /* 0x000000191d1d7220 */ /* 0x000fe20000400000 */
[----:B------:R-:W-:-:S05]  /*1030*/  HADD2.F32 R25, -RZ, R24.H0_H0 ;  /* 0x20000018ff197230 */ /* 0x000fca0000004100 */
[----:B------:R-:W-:Y:S01]  /*1040*/  FFMA R28, R25, R29, R28 ;  /* 0x0000001d191c7223 */ /* 0x000fe2000000001c */
[----:B---3--:R-:W-:Y:S02]  /*1050*/  HADD2.F32 R19, -RZ, R22.H0_H0 ;  /* 0x20000016ff137230 */ /* 0x008fe40000004100 */
[----:B----4-:R-:W-:-:S03]  /*1060*/  HADD2.F32 R20, -RZ, R20.H0_H0 ;  /* 0x20000014ff147230 */ /* 0x010fc60000004100 */
[----:B------:R-:W-:Y:S01]  /*1070*/  FADD R19, R18, R19 ;  /* 0x0000001312137221 */ /* 0x000fe20000000000 */
[----:B------:R-:W-:-:S03]  /*1080*/  HADD2.F32 R5, -RZ, R5.H0_H0 ;  /* 0x20000005ff057230 */ /* 0x000fc60000004100 */
[----:B------:R-:W-:Y:S01]  /*1090*/  FADD R20, R20, R19 ;  /* 0x0000001314147221 */ /* 0x000fe20000000000 */
[----:B------:R-:W-:Y:S01]  /*10a0*/  IADD3 R22, P2, R16, 0x58, RZ ;  /* 0x0000005810167810 */ /* 0x000fe20007f5e0ff */
[----:B------:R-:W-:Y:S02]  /*10b0*/  HADD2.F32 R19, -RZ, R26.H0_H0 ;  /* 0x2000001aff137230 */ /* 0x000fe40000004100 */
[----:B------:R-:W-:Y:S01]  /*10c0*/  FMUL R5, R5, R20 ;  /* 0x0000001405057220 */ /* 0x000fe20000400000 */
[----:B------:R-:W-:-:S03]  /*10d0*/  IADD3.X R27, RZ, R17, RZ, P2, !PT ;  /* 0x00000011ff1b7210 */ /* 0x000fc600017fe4ff */
[----:B------:R-:W-:Y:S01]  /*10e0*/  FFMA R5, R19, R5, R28 ;  /* 0x0000000513057223 */ /* 0x000fe2000000001c */
[----:B------:R-:W-:Y:S06]  /*10f0*/  @!P0 BRA `(.L_x_2) ;  /* 0xfffffff000708947 */ /* 0x000fec000383ffff */
.L_x_1:
[----:B------:R-:W-:Y:S05]  /*1100*/  BSYNC B0 ;  /* 0x0000000000007941 */ /* 0x000fea0003800000 */
.L_x_0:
[----:B------:R-:W1:Y:S01]  /*1110*/  LDC.64 R18, c[0x0][0x240] ;  /* 0x00009000ff127b82 */ /* 0x000e620000000a00 */
[----:B------:R-:W-:Y:S01]  /*1120*/  HFMA2.MMA R6, -RZ, RZ, 0, 0 ;  /* 0x00000000ff067435 */ /* 0x000fe200000001ff */
[----:B------:R-:W2:Y:S06]  /*1130*/  SHFL.BFLY PT, R8, R5, 0x2, 0x1f ;  /* 0x0c401f0005087f89 */ /* 0x000eac00000e0000 */
[----:B------:R-:W3:Y:S08]  /*1140*/  LDC.64 R16, c[0x0][0x218] ;  /* 0x00008600ff107b82 */ /* 0x000ef00000000a00 */
[----:B------:R-:W3:Y:S08]  /*1150*/  LDC.64 R14, c[0x0][0x220] ;  /* 0x00008800ff0e7b82 */ /* 0x000ef00000000a00 */
[----:B------:R-:W3:Y:S01]  /*1160*/  LDC.64 R12, c[0x0][0x228] ;  /* 0x00008a00ff0c7b82 */ /* 0x000ee20000000a00 */
[----:B-1----:R-:W-:-:S07]  /*1170*/  IMAD.WIDE R18, R2, 0x4, R18 ;  /* 0x0000000402127825 */ /* 0x002fce00078e0212 */
[----:B------:R-:W3:Y:S01]  /*1180*/  LDC.64 R10, c[0x0][0x238] ;  /* 0x00008e00ff0a7b82 */ /* 0x000ee20000000a00 */
[----:B------:R-:W4:Y:S01]  /*1190*/  @!P1 LDG.E.EL R6, desc[UR4][R18.64] ;  /* 0x0000000412069981 */ /* 0x000f22000c2e1900 */
[----:B--2---:R-:W-:Y:S01]  /*11a0*/  FADD R7, R8, R5 ;  /* 0x0000000508077221 */ /* 0x004fe20000000000 */
[----:B------:R-:W-:Y:S01]  /*11b0*/  LOP3.LUT P0, RZ, R0, 0xc0, RZ, 0xc0, !PT ;  /* 0x000000c000ff7812 */ /* 0x000fe2000780c0ff */
[----:B------:R-:W-:Y:S02]  /*11c0*/  ULDC.64 UR8, c[0x0][0x230] ;  /* 0x00008c0000087ab9 */ /* 0x000fe40000000a00 */
[----:B------:R-:W-:Y:S01]  /*11d0*/  IADD3 R0, P2, R3, UR8, RZ ;  /* 0x0000000803007c10 */ /* 0x000fe2000ff5e0ff */
[----:B------:R-:W1:Y:S01]  /*11e0*/  SHFL.BFLY PT, R20, R7, 0x1, 0x1f ;  /* 0x0c201f0007147f89 */ /* 0x000e6200000e0000 */
[----:B------:R-:W3:Y:S01]  /*11f0*/  LDC.64 R8, c[0x0][0x210] ;  /* 0x00008400ff087b82 */ /* 0x000ee20000000a00 */
[----:B------:R-:W-:Y:S02]  /*1200*/  ISETP.LT.AND P0, PT, R2, UR6, !P0 ;  /* 0x0000000602007c0c */ /* 0x000fe4000c701270 */
[----:B------:R-:W-:Y:S01]  /*1210*/  MOV R3, 0xfffffffc ;  /* 0xfffffffc00037802 */ /* 0x000fe20000000f00 */
[----:B-1----:R-:W-:Y:S01]  /*1220*/  FADD R20, R7, R20 ;  /* 0x0000001407147221 */ /* 0x002fe20000000000 */
[----:B------:R-:W-:-:S03]  /*1230*/  MOV R7, 0xffffffff ;  /* 0xffffffff00077802 */ /* 0x000fc60000000f00 */
[----:B------:R-:W-:Y:S01]  /*1240*/  FMUL R5, R20, 0.5 ;  /* 0x3f00000014057820 */ /* 0x000fe20000400000 */
[----:B----4-:R-:W-:-:S04]  /*1250*/  FMUL R21, R6, R6 ;  /* 0x0000000606157220 */ /* 0x010fc80000400000 */
[----:B------:R-:W-:-:S04]  /*1260*/  FMUL R18, R21, R6 ;  /* 0x0000000615127220 */ /* 0x000fc80000400000 */
[----:B------:R-:W-:Y:S01]  /*1270*/  FMUL R2, R5, R18 ;  /* 0x0000001205027220 */ /* 0x000fe20000400000 */
[----:B------:R-:W-:-:S03]  /*1280*/  IADD3.X R5, RZ, UR9, RZ, P2, !PT ;  /* 0x00000009ff057c10 */ /* 0x000fc600097fe4ff */
[----:B0--3--:R-:W-:-:S07]  /*1290*/  FMUL R2, R2, 0.000244140625 ;  /* 0x3980000002027820 */ /* 0x009fce0000400000 */
.L_x_3:
[----:B------:R-:W-:Y:S02]  /*12a0*/  IADD3 R3, P2, R3, 0x4, RZ ;  /* 0x0000000403037810 */ /* 0x000fe40007f5e0ff */
[----:B------:R-:W-:Y:S02]  /*12b0*/  PRMT R28, RZ, 0x7610, R28 ;  /* 0x00007610ff1c7816 */ /* 0x000fe4000000001c */
[----:B0-----:R-:W-:Y:S02]  /*12c0*/  LOP3.LUT R27, R4, R3, RZ, 0xfc, !PT ;  /* 0x00000003041b7212 */ /* 0x001fe400078efcff */
[----:B------:R-:W-:-:S03]  /*12d0*/  PRMT R26, RZ, 0x7610, R26 ;  /* 0x00007610ff1a7816 */ /* 0x000fc6000000001a */
[----:B------:R-:W-:-:S04]  /*12e0*/  IMAD.WIDE R18, R27, 0x2, R16 ;  /* 0x000000021b127825 */ /* 0x000fc800078e0210 */
[C---:B------:R-:W-:Y:S01]  /*12f0*/  IMAD.WIDE R20, R27.reuse, 0x2, R14 ;  /* 0x000000021b147825 */ /* 0x040fe200078e020e */
[----:B------:R0:W2:Y:S04]  /*1300*/  @!P1 LDG.E.EF.U16 R28, desc[UR4][R18.64] ;  /* 0x00000004121c9981 */ /* 0x0000a8000c0e1500 */
[----:B------:R1:W3:Y:S01]  /*1310*/  @!P1 LDG.E.EF.U16 R26, desc[UR4][R20.64] ;  /* 0x00000004141a9981 */ /* 0x0002e2000c0e1500 */
[----:B------:R-:W-:Y:S01]  /*1320*/  PRMT R29, RZ, 0x7610, R29 ;  /* 0x00007610ff1d7816 */ /* 0x000fe2000000001d */
[----:B------:R-:W-:-:S04]  /*1330*/  IMAD.WIDE R22, R27, 0x2, R12 ;  /* 0x000000021b167825 */ /* 0x000fc800078e020c */
[----:B------:R-:W-:Y:S01]  /*1340*/  IMAD.WIDE R24, R27, 0x2, R10 ;  /* 0x000000021b187825 */ /* 0x000fe200078e020a */
[----:B0-----:R-:W-:Y:S01]  /*1350*/  MOV R18, R0 ;  /* 0x0000000000127202 */ /* 0x001fe20000000f00 */
[----:B------:R-:W4:Y:S01]  /*1360*/  @!P1 LDG.E.EF.U16 R29, desc[UR4][R22.64] ;  /* 0x00000004161d9981 */ /* 0x000f22000c0e1500 */
[----:B-1----:R-:W-:Y:S02]  /*1370*/  PRMT R20, RZ, 0x7610, R20 ;  /* 0x00007610ff147816 */ /* 0x002fe40000000014 */
[----:B------:R-:W-:-:S04]  /*1380*/  MOV R19, R5 ;  /* 0x0000000500137202 */ /* 0x000fc80000000f00 */
[----:B------:R-:W5:Y:S01]  /*1390*/  @!P1 LDG.E.EF.U16 R20, desc[UR4][R24.64] ;  /* 0x0000000418149981 */ /* 0x000f62000c0e1500 */
[----:B------:R-:W-:-:S03]  /*13a0*/  PRMT R21, RZ, 0x7610, R21 ;  /* 0x00007610ff157816 */ /* 0x000fc60000000015 */
[----:B------:R-:W5:Y:S01]  /*13b0*/  LDG.E.EL.U16 R18, desc[UR4][R18.64] ;  /* 0x0000000412127981 */ /* 0x000f62000c2e1500 */
[----:B--2---:R-:W-:Y:S02]  /*13c0*/  HADD2.F32 R28, -RZ, R28.H0_H0 ;  /* 0x2000001cff1c7230 */ /* 0x004fe40000004100 */
[----:B---3--:R-:W-:-:S05]  /*13d0*/  HADD2.F32 R26, -RZ, R26.H0_H0 ;  /* 0x2000001aff1a7230 */ /* 0x008fca0000004100 */
[----:B------:R-:W-:Y:S01]  /*13e0*/  FADD R28, R28, R26 ;  /* 0x0000001a1c1c7221 */ /* 0x000fe20000000000 */
[----:B------:R-:W-:-:S05]  /*13f0*/  IMAD.WIDE R26, R27, 0x2, R8 ;  /* 0x000000021b1a7825 */ /* 0x000fca00078e0208 */
[----:B------:R-:W2:Y:S01]  /*1400*/  @!P1 LDG.E.EF.U16 R21, desc[UR4][R26.64] ;  /* 0x000000041a159981 */ /* 0x000ea2000c0e1500 */
[----:B----4-:R-:W-:Y:S02]  /*1410*/  HADD2.F32 R29, -RZ, R29.H0_H0 ;  /* 0x2000001dff1d7230 */ /* 0x010fe40000004100 */
[----:B-----5:R-:W-:-:S03]  /*1420*/  HADD2.F32 R20, -RZ, R20.H0_H0 ;  /* 0x20000014ff147230 */ /* 0x020fc60000004100 */
[----:B------:R-:W-:Y:S01]  /*1430*/  FADD R28, R29, R28 ;  /* 0x0000001c1d1c7221 */ /* 0x000fe20000000000 */
[----:B------:R-:W-:Y:S02]  /*1440*/  HADD2.F32 R23, -RZ, R18.H0_H0 ;  /* 0x20000012ff177230 */ /* 0x000fe40000004100 */
[----:B------:R-:W-:-:S04]  /*1450*/  FADD R25, R20, R20 ;  /* 0x0000001414197221 */ /* 0x000fc80000000000 */
[----:B------:R-:W-:Y:S01]  /*1460*/  FMUL R20, R2, R25 ;  /* 0x0000001902147220 */ /* 0x000fe20000400000 */
[----:B------:R-:W-:-:S04]  /*1470*/  FMUL R23, R28, R23 ;  /* 0x000000171c177220 */ /* 0x000fc80000400000 */
[----:B------:R-:W-:Y:S01]  /*1480*/  FFMA R20, R23, R6, -R20 ;  /* 0x0000000617147223 */ /* 0x000fe20000000814 */
[----:B------:R-:W-:Y:S02]  /*1490*/  IADD3.X R7, RZ, R7, RZ, P2, !PT ;  /* 0x00000007ff077210 */ /* 0x000fe400017fe4ff */
[----:B------:R-:W-:-:S04]  /*14a0*/  ISETP.GE.U32.AND P2, PT, R3, 0xffc, PT ;  /* 0x00000ffc0300780c */ /* 0x000fc80003f46070 */
[----:B------:R-:W-:Y:S02]  /*14b0*/  ISETP.GE.U32.AND.EX P2, PT, R7, RZ, PT, P2 ;  /* 0x000000ff0700720c */ /* 0x000fe40003f46120 */
[----:B------:R-:W-:-:S04]  /*14c0*/  IADD3 R0, P3, R0, 0x8, RZ ;  /* 0x0000000800007810 */ /* 0x000fc80007f7e0ff */
[----:B------:R-:W-:Y:S01]  /*14d0*/  IADD3.X R5, RZ, R5, RZ, P3, !PT ;  /* 0x00000005ff057210 */ /* 0x000fe20001ffe4ff */
[----:B--2---:R-:W-:-:S05]  /*14e0*/  HADD2.F32 R21, -RZ, R21.H0_H0 ;  /* 0x20000015ff157230 */ /* 0x004fca0000004100 */
[----:B------:R-:W-:-:S05]  /*14f0*/  FADD R20, R21, R20 ;  /* 0x0000001415147221 */ /* 0x000fca0000000000 */
[----:B------:R-:W-:-:S05]  /*1500*/  F2FP.F16.F32.PACK_AB R20, RZ, R20 ;  /* 0x00000014ff14723e */ /* 0x000fca00000000ff */
[----:B------:R0:W-:Y:S01]  /*1510*/  @P0 STG.E.U16 desc[UR4][R26.64], R20 ;  /* 0x000000141a000986 */ /* 0x0001e2000c101504 */
[----:B------:R-:W-:Y:S05]  /*1520*/  @!P2 BRA `(.L_x_3) ;  /* 0xfffffffc005ca947 */ /* 0x000fea000383ffff */
[----:B------:R-:W-:Y:S05]  /*1530*/  EXIT ;  /* 0x000000000000794d */ /* 0x000fea0003800000 */
.L_x_4:
[----:B------:R-:W-:-:S00]  /*1540*/  BRA `(.L_x_4) ;  /* 0xfffffffc00fc7947 */ /* 0x000fc0000383ffff */
[----:B------:R-:W-:-:S00]  /*1550*/  NOP ;  /* 0x0000000000007918 */ /* 0x000fc00000000000 */
        /* <DEDUP_REMOVED lines=10> */
.L_x_5:


//--------------------- .nv.constant0.triton_red_fused__to_copy_add_div_mul_pow_sum_10 --------------------------
	.section	.nv.constant0.triton_red_fused__to_copy_add_div_mul_pow_sum_10,"a",@progbits
	.sectionflags	@""
	.align	4
.nv.constant0.triton_red_fused__to_copy_add_div_mul_pow_sum_10:
	.zero		600
